//
// Generated by NVIDIA NVVM Compiler
//
// Compiler Build ID: CL-36424714
// Cuda compilation tools, release 13.0, V13.0.88
// Based on NVVM 20.0.0
//

.version 9.0
.target sm_100
.address_size 64

	// .globl	_ZN6cuhpmc16hp5_buildup_apexENS_21hp5_buildup_apex_argsE
// _ZZN6cuhpmc16hp5_buildup_apexENS_21hp5_buildup_apex_argsEE6hp_012 has been demoted
// _ZZN6cuhpmc16hp5_buildup_apexENS_21hp5_buildup_apex_argsEE2sb has been demoted

.visible .entry _ZN6cuhpmc16hp5_buildup_apexENS_21hp5_buildup_apex_argsE(
	.param .align 8 .b8 _ZN6cuhpmc16hp5_buildup_apexENS_21hp5_buildup_apex_argsE_param_0[32]
)
.maxntid 128
{
	.reg .pred 	%p<6>;
	.reg .b16 	%rs<5>;
	.reg .b32 	%r<49>;
	.reg .b64 	%rd<13>;
	// demoted variable
	.shared .align 16 .b8 _ZZN6cuhpmc16hp5_buildup_apexENS_21hp5_buildup_apex_argsEE6hp_012[512];
	// demoted variable
	.shared .align 4 .b8 _ZZN6cuhpmc16hp5_buildup_apexENS_21hp5_buildup_apex_argsEE2sb[512];
	ld.param.u64 	%rd5, [_ZN6cuhpmc16hp5_buildup_apexENS_21hp5_buildup_apex_argsE_param_0+16];
	ld.param.u64 	%rd4, [_ZN6cuhpmc16hp5_buildup_apexENS_21hp5_buildup_apex_argsE_param_0+8];
	ld.param.u64 	%rd3, [_ZN6cuhpmc16hp5_buildup_apexENS_21hp5_buildup_apex_argsE_param_0];
	ld.param.u32 	%r11, [_ZN6cuhpmc16hp5_buildup_apexENS_21hp5_buildup_apex_argsE_param_0+24];
	mov.u32 	%r1, %tid.x;
	setp.ge.u32 	%p1, %r1, %r11;
	mov.b32 	%r48, 0;
	@%p1 bra 	$L__BB0_2;
	cvta.to.global.u64 	%rd6, %rd5;
	mul.wide.u32 	%rd7, %r1, 4;
	add.s64 	%rd8, %rd6, %rd7;
	ld.global.u32 	%r48, [%rd8];
$L__BB0_2:
	shl.b32 	%r18, %r1, 2;
	mov.u32 	%r19, _ZZN6cuhpmc16hp5_buildup_apexENS_21hp5_buildup_apex_argsEE2sb;
	add.s32 	%r4, %r19, %r18;
	st.shared.u32 	[%r4], %r48;
	bar.sync 	0;
	setp.gt.u32 	%p2, %r1, 24;
	shl.b32 	%r20, %r1, 4;
	mov.u32 	%r21, _ZZN6cuhpmc16hp5_buildup_apexENS_21hp5_buildup_apex_argsEE6hp_012;
	add.s32 	%r5, %r21, %r20;
	@%p2 bra 	$L__BB0_6;
	add.s32 	%r6, %r4, %r20;
	ld.shared.u32 	%r23, [%r6];
	ld.shared.u32 	%r7, [%r6+4];
	ld.shared.u32 	%r8, [%r6+8];
	ld.shared.u32 	%r9, [%r6+12];
	add.s32 	%r24, %r7, %r23;
	add.s32 	%r25, %r24, %r8;
	add.s32 	%r26, %r25, %r9;
	ld.shared.u32 	%r10, [%r6+16];
	add.s32 	%r27, %r26, %r10;
	st.shared.v4.u32 	[%r5+112], {%r23, %r7, %r8, %r9};
	st.shared.u32 	[%r4], %r27;
	setp.gt.u32 	%p4, %r1, 4;
	@%p4 bra 	$L__BB0_7;
	ld.shared.u32 	%r28, [%r6];
	add.s32 	%r29, %r7, %r28;
	add.s32 	%r30, %r29, %r8;
	add.s32 	%r31, %r30, %r9;
	add.s32 	%r32, %r31, %r10;
	st.shared.v4.u32 	[%r5+32], {%r28, %r7, %r8, %r9};
	st.shared.u32 	[%r4], %r32;
	setp.ne.s32 	%p5, %r1, 0;
	@%p5 bra 	$L__BB0_7;
	ld.shared.u32 	%r33, [_ZZN6cuhpmc16hp5_buildup_apexENS_21hp5_buildup_apex_argsEE2sb];
	ld.shared.u32 	%r34, [_ZZN6cuhpmc16hp5_buildup_apexENS_21hp5_buildup_apex_argsEE2sb+4];
	ld.shared.u32 	%r35, [_ZZN6cuhpmc16hp5_buildup_apexENS_21hp5_buildup_apex_argsEE2sb+8];
	ld.shared.u32 	%r36, [_ZZN6cuhpmc16hp5_buildup_apexENS_21hp5_buildup_apex_argsEE2sb+12];
	add.s32 	%r37, %r34, %r33;
	add.s32 	%r38, %r37, %r35;
	add.s32 	%r39, %r38, %r36;
	ld.shared.u32 	%r40, [_ZZN6cuhpmc16hp5_buildup_apexENS_21hp5_buildup_apex_argsEE2sb+16];
	add.s32 	%r41, %r39, %r40;
	st.shared.v4.u32 	[_ZZN6cuhpmc16hp5_buildup_apexENS_21hp5_buildup_apex_argsEE6hp_012+16], {%r33, %r34, %r35, %r36};
	mov.b32 	%r42, 0;
	mov.b32 	%r43, 1;
	st.shared.v4.u32 	[_ZZN6cuhpmc16hp5_buildup_apexENS_21hp5_buildup_apex_argsEE6hp_012], {%r41, %r43, %r42, %r42};
	cvta.to.global.u64 	%rd9, %rd3;
	st.global.u32 	[%rd9], %r41;
	bra.uni 	$L__BB0_7;
$L__BB0_6:
	setp.gt.u32 	%p3, %r1, 31;
	@%p3 bra 	$L__BB0_8;
$L__BB0_7:
	cvta.to.global.u64 	%rd10, %rd4;
	mul.wide.u32 	%rd11, %r1, 16;
	add.s64 	%rd12, %rd10, %rd11;
	ld.shared.v4.u32 	{%r44, %r45, %r46, %r47}, [%r5];
	st.global.v4.u32 	[%rd12], {%r44, %r45, %r46, %r47};
$L__BB0_8:
	ret;

}


// ===== COMPILED SASS (sm_100) =====

	.target	sm_100

	.elftype	@"ET_EXEC"


//--------------------- .note.nv.tkinfo           --------------------------
	.section	.note.nv.tkinfo,"",@"SHT_NOTE"
	.sectionflags	@"SHF_NOTE_NV_TKINFO"
	.tkinfo
        /*0018*/ 	.word	0x00000002
        /*0030*/ 	.string	""
        /*0030*/ 	.string	"ptxas"
        /*0030*/ 	.string	"Cuda compilation tools, release 13.0, V13.0.88"
        /*0030*/ 	.string	"Build cuda_13.0.r13.0/compiler.36424714_0"
        /*0030*/ 	.string	"-arch sm_100 -m 64 "



//--------------------- .note.nv.cuinfo           --------------------------
	.section	.note.nv.cuinfo,"",@"SHT_NOTE"
	.sectionflags	@"SHF_NOTE_NV_CUINFO"
        /*0018*/ 	.short	0x0002
        /*001a*/ 	.short	0x0064
        /*001c*/ 	.short	0x0082
	.zero		2


//--------------------- .nv.info                  --------------------------
	.section	.nv.info,"",@"SHT_CUDA_INFO"
	.align	4


	//----- nvinfo : EIATTR_REGCOUNT
	.align		4
        /*0000*/ 	.byte	0x04, 0x2f
        /*0002*/ 	.short	(.L_1 - .L_0)
	.align		4
.L_0:
        /*0004*/ 	.word	index@(_ZN6cuhpmc16hp5_buildup_apexENS_21hp5_buildup_apex_argsE)
        /*0008*/ 	.word	0x00000012


	//----- nvinfo : EIATTR_FRAME_SIZE
	.align		4
.L_1:
        /*000c*/ 	.byte	0x04, 0x11
        /*000e*/ 	.short	(.L_3 - .L_2)
	.align		4
.L_2:
        /*0010*/ 	.word	index@(_ZN6cuhpmc16hp5_buildup_apexENS_21hp5_buildup_apex_argsE)
        /*0014*/ 	.word	0x00000000


	//----- nvinfo : EIATTR_MIN_STACK_SIZE
	.align		4
.L_3:
        /*0018*/ 	.byte	0x04, 0x12
        /*001a*/ 	.short	(.L_5 - .L_4)
	.align		4
.L_4:
        /*001c*/ 	.word	index@(_ZN6cuhpmc16hp5_buildup_apexENS_21hp5_buildup_apex_argsE)
        /*0020*/ 	.word	0x00000000
.L_5:


//--------------------- .nv.compat                --------------------------
	.section	.nv.compat,"",@"SHT_CUDA_COMPAT_INFO"
	.align	4
        /*0000*/ 	.byte	0x02, 0x09, 0x00, 0x00, 0x02, 0x02, 0x01, 0x00, 0x02, 0x05, 0x05, 0x00, 0x03, 0x07, 0x01, 0x01
        /*0010*/ 	.byte	0x02, 0x03, 0x00, 0x00, 0x02, 0x06, 0x01, 0x00, 0x04, 0x0b, 0x08, 0x00, 0x09, 0x00, 0x00, 0x00
        /*0020*/ 	.byte	0x00, 0x00, 0x00, 0x00


//--------------------- .nv.info._ZN6cuhpmc16hp5_buildup_apexENS_21hp5_buildup_apex_argsE --------------------------
	.section	.nv.info._ZN6cuhpmc16hp5_buildup_apexENS_21hp5_buildup_apex_argsE,"",@"SHT_CUDA_INFO"
	.sectionflags	@""
	.align	4


	//----- nvinfo : EIATTR_CUDA_API_VERSION
	.align		4
        /*0000*/ 	.byte	0x04, 0x37
        /*0002*/ 	.short	(.L_7 - .L_6)
.L_6:
        /*0004*/ 	.word	0x00000082


	//----- nvinfo : EIATTR_KPARAM_INFO
	.align		4
.L_7:
        /*0008*/ 	.byte	0x04, 0x17
        /*000a*/ 	.short	(.L_9 - .L_8)
.L_8:
        /*000c*/ 	.word	0x00000000
        /*0010*/ 	.short	0x0000
        /*0012*/ 	.short	0x0000
        /*0014*/ 	.byte	0x00, 0xf0, 0x81, 0x00


	//----- nvinfo : EIATTR_SPARSE_MMA_MASK
	.align		4
.L_9:
        /*0018*/ 	.byte	0x03, 0x50
        /*001a*/ 	.short	0x0000


	//----- nvinfo : EIATTR_MAXREG_COUNT
	.align		4
        /*001c*/ 	.byte	0x03, 0x1b
        /*001e*/ 	.short	0x00ff


	//----- nvinfo : EIATTR_NUM_BARRIERS
	.align		4
        /*0020*/ 	.byte	0x02, 0x4c
        /*0022*/ 	.byte	0x01
	.zero		1


	//----- nvinfo : EIATTR_MERCURY_ISA_VERSION
	.align		4
        /*0024*/ 	.byte	0x03, 0x5f
        /*0026*/ 	.short	0x0101


	//----- nvinfo : EIATTR_VRC_CTA_INIT_COUNT
	.align		4
        /*0028*/ 	.byte	0x02, 0x4a
	.zero		1
	.zero		1


	//----- nvinfo : EIATTR_EXIT_INSTR_OFFSETS
	.align		4
        /*002c*/ 	.byte	0x04, 0x1c
        /*002e*/ 	.short	(.L_11 - .L_10)


	//   ....[0]....
.L_10:
        /*0030*/ 	.word	0x00000340


	//   ....[1]....
        /*0034*/ 	.word	0x000003a0


	//----- nvinfo : EIATTR_MAX_THREADS
	.align		4
.L_11:
        /*0038*/ 	.byte	0x04, 0x05
        /*003a*/ 	.short	(.L_13 - .L_12)
.L_12:
        /*003c*/ 	.word	0x00000080
        /*0040*/ 	.word	0x00000001
        /*0044*/ 	.word	0x00000001


	//----- nvinfo : EIATTR_CRS_STACK_SIZE
	.align		4
.L_13:
        /*0048*/ 	.byte	0x04, 0x1e
        /*004a*/ 	.short	(.L_15 - .L_14)
.L_14:
        /*004c*/ 	.word	0x00000000


	//----- nvinfo : EIATTR_CBANK_PARAM_SIZE
	.align		4
.L_15:
        /*0050*/ 	.byte	0x03, 0x19
        /*0052*/ 	.short	0x0020


	//----- nvinfo : EIATTR_PARAM_CBANK
	.align		4
        /*0054*/ 	.byte	0x04, 0x0a
        /*0056*/ 	.short	(.L_17 - .L_16)
	.align		4
.L_16:
        /*0058*/ 	.word	index@(.nv.constant0._ZN6cuhpmc16hp5_buildup_apexENS_21hp5_buildup_apex_argsE)
        /*005c*/ 	.short	0x0380
        /*005e*/ 	.short	0x0020


	//----- nvinfo : EIATTR_SW_WAR
	.align		4
.L_17:
        /*0060*/ 	.byte	0x04, 0x36
        /*0062*/ 	.short	(.L_19 - .L_18)
.L_18:
        /*0064*/ 	.word	0x00000008
.L_19:


//--------------------- .nv.callgraph             --------------------------
	.section	.nv.callgraph,"",@"SHT_CUDA_CALLGRAPH"
	.align	4
	.sectionentsize	8
	.align		4
        /*0000*/ 	.word	0x00000000
	.align		4
        /*0004*/ 	.word	0xffffffff
	.align		4
        /*0008*/ 	.word	0x00000000
	.align		4
        /*000c*/ 	.word	0xfffffffe
	.align		4
        /*0010*/ 	.word	0x00000000
	.align		4
        /*0014*/ 	.word	0xfffffffd
	.align		4
        /*0018*/ 	.word	0x00000000
	.align		4
        /*001c*/ 	.word	0xfffffffc


//--------------------- .text._ZN6cuhpmc16hp5_buildup_apexENS_21hp5_buildup_apex_argsE --------------------------
	.section	.text._ZN6cuhpmc16hp5_buildup_apexENS_21hp5_buildup_apex_argsE,"ax",@progbits
	.align	128
        .global         _ZN6cuhpmc16hp5_buildup_apexENS_21hp5_buildup_apex_argsE
        .type           _ZN6cuhpmc16hp5_buildup_apexENS_21hp5_buildup_apex_argsE,@function
        .size           _ZN6cuhpmc16hp5_buildup_apexENS_21hp5_buildup_apex_argsE,(.L_x_4 - _ZN6cuhpmc16hp5_buildup_apexENS_21hp5_buildup_apex_argsE)
        .other          _ZN6cuhpmc16hp5_buildup_apexENS_21hp5_buildup_apex_argsE,@"STO_CUDA_ENTRY STV_DEFAULT"
_ZN6cuhpmc16hp5_buildup_apexENS_21hp5_buildup_apex_argsE:
.text._ZN6cuhpmc16hp5_buildup_apexENS_21hp5_buildup_apex_argsE:
[----:B------:R-:W-:Y:S01]  /*0000*/  LDC R1, c[0x0][0x37c] ;  /* 0x0000df00ff017b82 */ /* 0x000fe20000000800 */
[----:B------:R-:W0:Y:S01]  /*0010*/  S2R R0, SR_TID.X ;  /* 0x0000000000007919 */ /* 0x000e220000002100 */
[----:B------:R-:W0:Y:S01]  /*0020*/  LDCU UR4, c[0x0][0x398] ;  /* 0x00007300ff0477ac */ /* 0x000e220008000800 */
[----:B------:R-:W-:Y:S01]  /*0030*/  IMAD.MOV.U32 R4, RZ, RZ, RZ ;  /* 0x000000ffff047224 */ /* 0x000fe200078e00ff */
[----:B------:R-:W1:Y:S01]  /*0040*/  LDCU.64 UR8, c[0x0][0x358] ;  /* 0x00006b00ff0877ac */ /* 0x000e620008000a00 */
[----:B0-----:R-:W-:-:S13]  /*0050*/  ISETP.GE.U32.AND P0, PT, R0, UR4, PT ;  /* 0x0000000400007c0c */ /* 0x001fda000bf06070 */
[----:B------:R-:W0:Y:S02]  /*0060*/  @!P0 LDC.64 R2, c[0x0][0x390] ;  /* 0x0000e400ff028b82 */ /* 0x000e240000000a00 */
[----:B0-----:R-:W-:-:S05]  /*0070*/  @!P0 IMAD.WIDE.U32 R2, R0, 0x4, R2 ;  /* 0x0000000400028825 */ /* 0x001fca00078e0002 */
[----:B-1----:R-:W2:Y:S01]  /*0080*/  @!P0 LDG.E R4, desc[UR8][R2.64] ;  /* 0x0000000802048981 */ /* 0x002ea2000c1e1900 */
[----:B------:R-:W0:Y:S01]  /*0090*/  S2UR UR6, SR_CgaCtaId ;  /* 0x00000000000679c3 */ /* 0x000e220000008800 */
[----:B------:R-:W-:Y:S01]  /*00a0*/  UMOV UR4, 0x400 ;  /* 0x0000040000047882 */ /* 0x000fe20000000000 */
[----:B------:R-:W-:Y:S01]  /*00b0*/  ISETP.GT.U32.AND P0, PT, R0, 0x18, PT ;  /* 0x000000180000780c */ /* 0x000fe20003f04070 */
[----:B------:R-:W-:Y:S01]  /*00c0*/  UIADD3 UR5, UPT, UPT, UR4, 0x200, URZ ;  /* 0x0000020004057890 */ /* 0x000fe2000fffe0ff */
[----:B------:R-:W-:Y:S03]  /*00d0*/  BSSY.RECONVERGENT B0, `(.L_x_0) ;  /* 0x0000028000007945 */ /* 0x000fe60003800200 */
[----:B0-----:R-:W-:Y:S02]  /*00e0*/  ULEA UR5, UR6, UR5, 0x18 ;  /* 0x0000000506057291 */ /* 0x001fe4000f8ec0ff */
[----:B------:R-:W-:-:S04]  /*00f0*/  ULEA UR4, UR6, UR4, 0x18 ;  /* 0x0000000406047291 */ /* 0x000fc8000f8ec0ff */
[C---:B------:R-:W-:Y:S02]  /*0100*/  LEA R9, R0.reuse, UR5, 0x2 ;  /* 0x0000000500097c11 */ /* 0x040fe4000f8e10ff */
[----:B------:R-:W-:-:S03]  /*0110*/  LEA R12, R0, UR4, 0x4 ;  /* 0x00000004000c7c11 */ /* 0x000fc6000f8e20ff */
[----:B--2---:R0:W-:Y:S01]  /*0120*/  STS [R9], R4 ;  /* 0x0000000409007388 */ /* 0x0041e20000000800 */
[----:B------:R-:W-:Y:S06]  /*0130*/  BAR.SYNC.DEFER_BLOCKING 0x0 ;  /* 0x0000000000007b1d */ /* 0x000fec0000010000 */
[----:B------:R-:W-:Y:S05]  /*0140*/  @P0 BRA `(.L_x_1) ;  /* 0x0000000000780947 */ /* 0x000fea0003800000 */
[C---:B------:R-:W-:Y:S01]  /*0150*/  IMAD R2, R0.reuse, 0x10, R9 ;  /* 0x0000001000027824 */ /* 0x040fe200078e0209 */
[----:B------:R-:W-:-:S04]  /*0160*/  ISETP.GT.U32.AND P0, PT, R0, 0x4, PT ;  /* 0x000000040000780c */ /* 0x000fc80003f04070 */
[----:B0-----:R-:W-:Y:S04]  /*0170*/  LDS R4, [R2] ;  /* 0x0000000002047984 */ /* 0x001fe80000000800 */
[----:B------:R-:W-:Y:S04]  /*0180*/  LDS R5, [R2+0x4] ;  /* 0x0000040002057984 */ /* 0x000fe80000000800 */
[----:B------:R-:W0:Y:S04]  /*0190*/  LDS R6, [R2+0x8] ;  /* 0x0000080002067984 */ /* 0x000e280000000800 */
[----:B------:R-:W-:Y:S04]  /*01a0*/  LDS R10, [R2+0x10] ;  /* 0x00001000020a7984 */ /* 0x000fe80000000800 */
[----:B------:R-:W1:Y:S01]  /*01b0*/  LDS R7, [R2+0xc] ;  /* 0x00000c0002077984 */ /* 0x000e620000000800 */
[----:B0-----:R-:W-:-:S04]  /*01c0*/  IADD3 R8, PT, PT, R6, R5, R4 ;  /* 0x0000000506087210 */ /* 0x001fc80007ffe004 */
[----:B-1----:R-:W-:Y:S01]  /*01d0*/  IADD3 R8, PT, PT, R10, R8, R7 ;  /* 0x000000080a087210 */ /* 0x002fe20007ffe007 */
[----:B------:R0:W-:Y:S04]  /*01e0*/  STS.128 [R12+0x70], R4 ;  /* 0x000070040c007388 */ /* 0x0001e80000000c00 */
[----:B------:R0:W-:Y:S01]  /*01f0*/  STS [R9], R8 ;  /* 0x0000000809007388 */ /* 0x0001e20000000800 */
[----:B------:R-:W-:Y:S05]  /*0200*/  @P0 BRA `(.L_x_2) ;  /* 0x0000000000500947 */ /* 0x000fea0003800000 */
[----:B0-----:R-:W0:Y:S01]  /*0210*/  LDS R4, [R2] ;  /* 0x0000000002047984 */ /* 0x001e220000000800 */
[----:B------:R-:W-:Y:S02]  /*0220*/  ISETP.NE.AND P0, PT, R0, RZ, PT ;  /* 0x000000ff0000720c */ /* 0x000fe40003f05270 */
[----:B0-----:R-:W-:Y:S01]  /*0230*/  IADD3 R3, PT, PT, R6, R5, R4 ;  /* 0x0000000506037210 */ /* 0x001fe20007ffe004 */
[----:B------:R1:W-:Y:S03]  /*0240*/  STS.128 [R12+0x20], R4 ;  /* 0x000020040c007388 */ /* 0x0003e60000000c00 */
[----:B------:R-:W-:-:S05]  /*0250*/  IADD3 R10, PT, PT, R10, R3, R7 ;  /* 0x000000030a0a7210 */ /* 0x000fca0007ffe007 */
[----:B------:R1:W-:Y:S02]  /*0260*/  STS [R9], R10 ;  /* 0x0000000a09007388 */ /* 0x0003e40000000800 */
[----:B------:R-:W-:Y:S05]  /*0270*/  @P0 BRA `(.L_x_2) ;  /* 0x0000000000340947 */ /* 0x000fea0003800000 */
[----:B-1----:R-:W0:Y:S01]  /*0280*/  LDS.128 R4, [UR4+0x200] ;  /* 0x00020004ff047984 */ /* 0x002e220008000c00 */
[----:B------:R-:W1:Y:S01]  /*0290*/  LDC.64 R2, c[0x0][0x380] ;  /* 0x0000e000ff027b82 */ /* 0x000e620000000a00 */
[----:B------:R-:W-:Y:S02]  /*02a0*/  IMAD.MOV.U32 R9, RZ, RZ, 0x1 ;  /* 0x00000001ff097424 */ /* 0x000fe400078e00ff */
[----:B------:R-:W2:Y:S01]  /*02b0*/  LDS R10, [UR4+0x210] ;  /* 0x00021004ff0a7984 */ /* 0x000ea20008000800 */
[----:B0-----:R-:W-:-:S03]  /*02c0*/  IADD3 R8, PT, PT, R6, R5, R4 ;  /* 0x0000000506087210 */ /* 0x001fc60007ffe004 */
[----:B------:R3:W-:Y:S01]  /*02d0*/  STS.128 [UR4+0x10], R4 ;  /* 0x00001004ff007988 */ /* 0x0007e20008000c04 */
[----:B--2---:R-:W-:Y:S02]  /*02e0*/  IADD3 R8, PT, PT, R10, R8, R7 ;  /* 0x000000080a087210 */ /* 0x004fe40007ffe007 */
[----:B------:R-:W-:-:S03]  /*02f0*/  CS2R R10, SRZ ;  /* 0x00000000000a7805 */ /* 0x000fc6000001ff00 */
[----:B-1----:R3:W-:Y:S04]  /*0300*/  STG.E desc[UR8][R2.64], R8 ;  /* 0x0000000802007986 */ /* 0x0027e8000c101908 */
[----:B------:R3:W-:Y:S01]  /*0310*/  STS.128 [UR4], R8 ;  /* 0x00000008ff007988 */ /* 0x0007e20008000c04 */
[----:B------:R-:W-:Y:S05]  /*0320*/  BRA `(.L_x_2) ;  /* 0x0000000000087947 */ /* 0x000fea0003800000 */
.L_x_1:
[----:B------:R-:W-:-:S13]  /*0330*/  ISETP.GT.U32.AND P0, PT, R0, 0x1f, PT ;  /* 0x0000001f0000780c */ /* 0x000fda0003f04070 */
[----:B------:R-:W-:Y:S05]  /*0340*/  @P0 EXIT ;  /* 0x000000000000094d */ /* 0x000fea0003800000 */
.L_x_2:
[----:B------:R-:W-:Y:S05]  /*0350*/  BSYNC.RECONVERGENT B0 ;  /* 0x0000000000007941 */ /* 0x000fea0003800200 */
.L_x_0:
[----:B01----:R-:W0:Y:S01]  /*0360*/  LDS.128 R12, [R12] ;  /* 0x000000000c0c7984 */ /* 0x003e220000000c00 */
[----:B---3--:R-:W1:Y:S02]  /*0370*/  LDC.64 R2, c[0x0][0x388] ;  /* 0x0000e200ff027b82 */ /* 0x008e640000000a00 */
[----:B-1----:R-:W-:-:S05]  /*0380*/  IMAD.WIDE.U32 R2, R0, 0x10, R2 ;  /* 0x0000001000027825 */ /* 0x002fca00078e0002 */
[----:B0-----:R-:W-:Y:S01]  /*0390*/  STG.E.128 desc[UR8][R2.64], R12 ;  /* 0x0000000c02007986 */ /* 0x001fe2000c101d08 */
[----:B------:R-:W-:Y:S05]  /*03a0*/  EXIT ;  /* 0x000000000000794d */ /* 0x000fea0003800000 */
.L_x_3:
[----:B------:R-:W-:-:S00]  /*03b0*/  BRA `(.L_x_3) ;  /* 0xfffffffc00fc7947 */ /* 0x000fc0000383ffff */
[----:B------:R-:W-:-:S00]  /*03c0*/  NOP ;  /* 0x0000000000007918 */ /* 0x000fc00000000000 */
        /* <DEDUP_REMOVED lines=11> */
.L_x_4:


//--------------------- .nv.shared._ZN6cuhpmc16hp5_buildup_apexENS_21hp5_buildup_apex_argsE --------------------------
	.section	.nv.shared._ZN6cuhpmc16hp5_buildup_apexENS_21hp5_buildup_apex_argsE,"aw",@nobits
	.sectionflags	@""
	.align	16
.nv.shared._ZN6cuhpmc16hp5_buildup_apexENS_21hp5_buildup_apex_argsE:
	.zero		2048


//--------------------- .nv.shared.reserved.0     --------------------------
	.section	.nv.shared.reserved.0,"aw",@nobits
	.weak		__nv_reservedSMEM_offset_0_alias
	.size		__nv_reservedSMEM_offset_0_alias, 0, 64
	.other		__nv_reservedSMEM_offset_0_alias,@"STO_CUDA_RESERVED_SHARED STV_DEFAULT"
__nv_reservedSMEM_offset_0_alias:
	.zero		0
	.zero		64


//--------------------- .nv.constant0._ZN6cuhpmc16hp5_buildup_apexENS_21hp5_buildup_apex_argsE --------------------------
	.section	.nv.constant0._ZN6cuhpmc16hp5_buildup_apexENS_21hp5_buildup_apex_argsE,"a",@progbits
	.sectionflags	@""
	.align	4
.nv.constant0._ZN6cuhpmc16hp5_buildup_apexENS_21hp5_buildup_apex_argsE:
	.zero		928


//--------------------- SYMBOLS --------------------------

	.type		.nv.reservedSmem.offset0,@object
	.size		.nv.reservedSmem.offset0,0x4
	.type		.nv.reservedSmem.cap,@object
	.size		.nv.reservedSmem.cap,0x4
